//
// Generated by NVIDIA NVVM Compiler
//
// Compiler Build ID: CL-36424714
// Cuda compilation tools, release 13.0, V13.0.88
// Based on NVVM 20.0.0
//

.version 9.0
.target sm_100
.address_size 64

	// .globl	_Z8analysisPiS_S_i

.visible .entry _Z8analysisPiS_S_i(
	.param .u64 .ptr .align 1 _Z8analysisPiS_S_i_param_0,
	.param .u64 .ptr .align 1 _Z8analysisPiS_S_i_param_1,
	.param .u64 .ptr .align 1 _Z8analysisPiS_S_i_param_2,
	.param .u32 _Z8analysisPiS_S_i_param_3
)
{
	.reg .pred 	%p<4>;
	.reg .b32 	%r<13>;
	.reg .b64 	%rd<11>;

	ld.param.u64 	%rd2, [_Z8analysisPiS_S_i_param_1];
	ld.param.u64 	%rd3, [_Z8analysisPiS_S_i_param_2];
	ld.param.u32 	%r4, [_Z8analysisPiS_S_i_param_3];
	cvta.to.global.u64 	%rd1, %rd3;
	mov.u32 	%r5, %ctaid.x;
	mov.u32 	%r6, %ntid.x;
	mov.u32 	%r7, %ctaid.y;
	mov.u32 	%r8, %nctaid.x;
	mov.u32 	%r9, %tid.x;
	mad.lo.s32 	%r10, %r8, %r7, %r5;
	mad.lo.s32 	%r12, %r10, %r6, %r9;
	setp.ge.s32 	%p1, %r12, %r4;
	@%p1 bra 	$L__BB0_4;
	cvta.to.global.u64 	%rd4, %rd2;
	mul.wide.s32 	%rd5, %r12, 4;
	add.s64 	%rd6, %rd4, %rd5;
	ld.global.u32 	%r11, [%rd6];
	setp.ne.s32 	%p2, %r11, %r12;
	@%p2 bra 	$L__BB0_4;
$L__BB0_2:
	mov.u32 	%r2, %r12;
	mul.wide.s32 	%rd7, %r2, 4;
	add.s64 	%rd8, %rd1, %rd7;
	ld.global.u32 	%r12, [%rd8];
	setp.ne.s32 	%p3, %r2, %r12;
	@%p3 bra 	$L__BB0_2;
	add.s64 	%rd10, %rd1, %rd5;
	st.global.u32 	[%rd10], %r2;
$L__BB0_4:
	ret;

}


// ===== COMPILED SASS (sm_100) =====

	.target	sm_100

	.elftype	@"ET_EXEC"


//--------------------- .note.nv.tkinfo           --------------------------
	.section	.note.nv.tkinfo,"",@"SHT_NOTE"
	.sectionflags	@"SHF_NOTE_NV_TKINFO"
	.tkinfo
        /*0018*/ 	.word	0x00000002
        /*0030*/ 	.string	""
        /*0030*/ 	.string	"ptxas"
        /*0030*/ 	.string	"Cuda compilation tools, release 13.0, V13.0.88"
        /*0030*/ 	.string	"Build cuda_13.0.r13.0/compiler.36424714_0"
        /*0030*/ 	.string	"-arch sm_100 -m 64 "



//--------------------- .note.nv.cuinfo           --------------------------
	.section	.note.nv.cuinfo,"",@"SHT_NOTE"
	.sectionflags	@"SHF_NOTE_NV_CUINFO"
        /*0018*/ 	.short	0x0002
        /*001a*/ 	.short	0x0064
        /*001c*/ 	.short	0x0082
	.zero		2


//--------------------- .nv.info                  --------------------------
	.section	.nv.info,"",@"SHT_CUDA_INFO"
	.align	4


	//----- nvinfo : EIATTR_REGCOUNT
	.align		4
        /*0000*/ 	.byte	0x04, 0x2f
        /*0002*/ 	.short	(.L_1 - .L_0)
	.align		4
.L_0:
        /*0004*/ 	.word	index@(_Z8analysisPiS_S_i)
        /*0008*/ 	.word	0x0000000c


	//----- nvinfo : EIATTR_FRAME_SIZE
	.align		4
.L_1:
        /*000c*/ 	.byte	0x04, 0x11
        /*000e*/ 	.short	(.L_3 - .L_2)
	.align		4
.L_2:
        /*0010*/ 	.word	index@(_Z8analysisPiS_S_i)
        /*0014*/ 	.word	0x00000000


	//----- nvinfo : EIATTR_MIN_STACK_SIZE
	.align		4
.L_3:
        /*0018*/ 	.byte	0x04, 0x12
        /*001a*/ 	.short	(.L_5 - .L_4)
	.align		4
.L_4:
        /*001c*/ 	.word	index@(_Z8analysisPiS_S_i)
        /*0020*/ 	.word	0x00000000
.L_5:


//--------------------- .nv.compat                --------------------------
	.section	.nv.compat,"",@"SHT_CUDA_COMPAT_INFO"
	.align	4
        /*0000*/ 	.byte	0x02, 0x09, 0x00, 0x00, 0x02, 0x02, 0x01, 0x00, 0x02, 0x05, 0x05, 0x00, 0x03, 0x07, 0x01, 0x01
        /*0010*/ 	.byte	0x02, 0x03, 0x00, 0x00, 0x02, 0x06, 0x01, 0x00, 0x04, 0x0b, 0x08, 0x00, 0x09, 0x00, 0x00, 0x00
        /*0020*/ 	.byte	0x00, 0x00, 0x00, 0x00


//--------------------- .nv.info._Z8analysisPiS_S_i --------------------------
	.section	.nv.info._Z8analysisPiS_S_i,"",@"SHT_CUDA_INFO"
	.sectionflags	@""
	.align	4


	//----- nvinfo : EIATTR_CUDA_API_VERSION
	.align		4
        /*0000*/ 	.byte	0x04, 0x37
        /*0002*/ 	.short	(.L_7 - .L_6)
.L_6:
        /*0004*/ 	.word	0x00000082


	//----- nvinfo : EIATTR_KPARAM_INFO
	.align		4
.L_7:
        /*0008*/ 	.byte	0x04, 0x17
        /*000a*/ 	.short	(.L_9 - .L_8)
.L_8:
        /*000c*/ 	.word	0x00000000
        /*0010*/ 	.short	0x0003
        /*0012*/ 	.short	0x0018
        /*0014*/ 	.byte	0x00, 0xf0, 0x11, 0x00


	//----- nvinfo : EIATTR_KPARAM_INFO
	.align		4
.L_9:
        /*0018*/ 	.byte	0x04, 0x17
        /*001a*/ 	.short	(.L_11 - .L_10)
.L_10:
        /*001c*/ 	.word	0x00000000
        /*0020*/ 	.short	0x0002
        /*0022*/ 	.short	0x0010
        /*0024*/ 	.byte	0x00, 0xf5, 0x21, 0x00


	//----- nvinfo : EIATTR_KPARAM_INFO
	.align		4
.L_11:
        /*0028*/ 	.byte	0x04, 0x17
        /*002a*/ 	.short	(.L_13 - .L_12)
.L_12:
        /*002c*/ 	.word	0x00000000
        /*0030*/ 	.short	0x0001
        /*0032*/ 	.short	0x0008
        /*0034*/ 	.byte	0x00, 0xf5, 0x21, 0x00


	//----- nvinfo : EIATTR_KPARAM_INFO
	.align		4
.L_13:
        /*0038*/ 	.byte	0x04, 0x17
        /*003a*/ 	.short	(.L_15 - .L_14)
.L_14:
        /*003c*/ 	.word	0x00000000
        /*0040*/ 	.short	0x0000
        /*0042*/ 	.short	0x0000
        /*0044*/ 	.byte	0x00, 0xf5, 0x21, 0x00


	//----- nvinfo : EIATTR_SPARSE_MMA_MASK
	.align		4
.L_15:
        /*0048*/ 	.byte	0x03, 0x50
        /*004a*/ 	.short	0x0000


	//----- nvinfo : EIATTR_MAXREG_COUNT
	.align		4
        /*004c*/ 	.byte	0x03, 0x1b
        /*004e*/ 	.short	0x00ff


	//----- nvinfo : EIATTR_MERCURY_ISA_VERSION
	.align		4
        /*0050*/ 	.byte	0x03, 0x5f
        /*0052*/ 	.short	0x0101


	//----- nvinfo : EIATTR_VRC_CTA_INIT_COUNT
	.align		4
        /*0054*/ 	.byte	0x02, 0x4a
	.zero		1
	.zero		1


	//----- nvinfo : EIATTR_EXIT_INSTR_OFFSETS
	.align		4
        /*0058*/ 	.byte	0x04, 0x1c
        /*005a*/ 	.short	(.L_17 - .L_16)


	//   ....[0]....
.L_16:
        /*005c*/ 	.word	0x000000a0


	//   ....[1]....
        /*0060*/ 	.word	0x00000100


	//   ....[2]....
        /*0064*/ 	.word	0x000001d0


	//----- nvinfo : EIATTR_CRS_STACK_SIZE
	.align		4
.L_17:
        /*0068*/ 	.byte	0x04, 0x1e
        /*006a*/ 	.short	(.L_19 - .L_18)
.L_18:
        /*006c*/ 	.word	0x00000000


	//----- nvinfo : EIATTR_CBANK_PARAM_SIZE
	.align		4
.L_19:
        /*0070*/ 	.byte	0x03, 0x19
        /*0072*/ 	.short	0x001c


	//----- nvinfo : EIATTR_PARAM_CBANK
	.align		4
        /*0074*/ 	.byte	0x04, 0x0a
        /*0076*/ 	.short	(.L_21 - .L_20)
	.align		4
.L_20:
        /*0078*/ 	.word	index@(.nv.constant0._Z8analysisPiS_S_i)
        /*007c*/ 	.short	0x0380
        /*007e*/ 	.short	0x001c


	//----- nvinfo : EIATTR_SW_WAR
	.align		4
.L_21:
        /*0080*/ 	.byte	0x04, 0x36
        /*0082*/ 	.short	(.L_23 - .L_22)
.L_22:
        /*0084*/ 	.word	0x00000008
.L_23:


//--------------------- .nv.callgraph             --------------------------
	.section	.nv.callgraph,"",@"SHT_CUDA_CALLGRAPH"
	.align	4
	.sectionentsize	8
	.align		4
        /*0000*/ 	.word	0x00000000
	.align		4
        /*0004*/ 	.word	0xffffffff
	.align		4
        /*0008*/ 	.word	0x00000000
	.align		4
        /*000c*/ 	.word	0xfffffffe
	.align		4
        /*0010*/ 	.word	0x00000000
	.align		4
        /*0014*/ 	.word	0xfffffffd
	.align		4
        /*0018*/ 	.word	0x00000000
	.align		4
        /*001c*/ 	.word	0xfffffffc


//--------------------- .text._Z8analysisPiS_S_i  --------------------------
	.section	.text._Z8analysisPiS_S_i,"ax",@progbits
	.align	128
        .global         _Z8analysisPiS_S_i
        .type           _Z8analysisPiS_S_i,@function
        .size           _Z8analysisPiS_S_i,(.L_x_3 - _Z8analysisPiS_S_i)
        .other          _Z8analysisPiS_S_i,@"STO_CUDA_ENTRY STV_DEFAULT"
_Z8analysisPiS_S_i:
.text._Z8analysisPiS_S_i:
[----:B------:R-:W-:Y:S01]  /*0000*/  LDC R1, c[0x0][0x37c] ;  /* 0x0000df00ff017b82 */ /* 0x000fe20000000800 */
[----:B------:R-:W0:Y:S01]  /*0010*/  S2R R0, SR_CTAID.Y ;  /* 0x0000000000007919 */ /* 0x000e220000002600 */
[----:B------:R-:W1:Y:S06]  /*0020*/  LDCU UR5, c[0x0][0x360] ;  /* 0x00006c00ff0577ac */ /* 0x000e6c0008000800 */
[----:B------:R-:W0:Y:S01]  /*0030*/  S2UR UR4, SR_CTAID.X ;  /* 0x00000000000479c3 */ /* 0x000e220000002500 */
[----:B------:R-:W1:Y:S01]  /*0040*/  S2R R5, SR_TID.X ;  /* 0x0000000000057919 */ /* 0x000e620000002100 */
[----:B------:R-:W2:Y:S06]  /*0050*/  LDCU UR6, c[0x0][0x398] ;  /* 0x00007300ff0677ac */ /* 0x000eac0008000800 */
[----:B------:R-:W0:Y:S02]  /*0060*/  LDC R3, c[0x0][0x370] ;  /* 0x0000dc00ff037b82 */ /* 0x000e240000000800 */
[----:B0-----:R-:W-:-:S04]  /*0070*/  IMAD R0, R0, R3, UR4 ;  /* 0x0000000400007e24 */ /* 0x001fc8000f8e0203 */
[----:B-1----:R-:W-:-:S05]  /*0080*/  IMAD R0, R0, UR5, R5 ;  /* 0x0000000500007c24 */ /* 0x002fca000f8e0205 */
[----:B--2---:R-:W-:-:S13]  /*0090*/  ISETP.GE.AND P0, PT, R0, UR6, PT ;  /* 0x0000000600007c0c */ /* 0x004fda000bf06270 */
[----:B------:R-:W-:Y:S05]  /*00a0*/  @P0 EXIT ;  /* 0x000000000000094d */ /* 0x000fea0003800000 */
[----:B------:R-:W0:Y:S01]  /*00b0*/  LDC.64 R2, c[0x0][0x388] ;  /* 0x0000e200ff027b82 */ /* 0x000e220000000a00 */
[----:B------:R-:W1:Y:S01]  /*00c0*/  LDCU.64 UR4, c[0x0][0x358] ;  /* 0x00006b00ff0477ac */ /* 0x000e620008000a00 */
[----:B0-----:R-:W-:-:S06]  /*00d0*/  IMAD.WIDE R2, R0, 0x4, R2 ;  /* 0x0000000400027825 */ /* 0x001fcc00078e0202 */
[----:B-1----:R-:W2:Y:S02]  /*00e0*/  LDG.E R3, desc[UR4][R2.64] ;  /* 0x0000000402037981 */ /* 0x002ea4000c1e1900 */
[----:B--2---:R-:W-:-:S13]  /*00f0*/  ISETP.NE.AND P0, PT, R3, R0, PT ;  /* 0x000000000300720c */ /* 0x004fda0003f05270 */
[----:B------:R-:W-:Y:S05]  /*0100*/  @P0 EXIT ;  /* 0x000000000000094d */ /* 0x000fea0003800000 */
[----:B------:R-:W0:Y:S01]  /*0110*/  LDC.64 R4, c[0x0][0x390] ;  /* 0x0000e400ff047b82 */ /* 0x000e220000000a00 */
[----:B------:R-:W-:Y:S01]  /*0120*/  BSSY.RECONVERGENT B0, `(.L_x_0) ;  /* 0x0000008000007945 */ /* 0x000fe20003800200 */
[----:B------:R-:W-:-:S07]  /*0130*/  MOV R7, R0 ;  /* 0x0000000000077202 */ /* 0x000fce0000000f00 */
.L_x_1:
[----:B0-----:R-:W-:-:S06]  /*0140*/  IMAD.WIDE R2, R0, 0x4, R4 ;  /* 0x0000000400027825 */ /* 0x001fcc00078e0204 */
[----:B------:R-:W2:Y:S01]  /*0150*/  LDG.E R3, desc[UR4][R2.64] ;  /* 0x0000000402037981 */ /* 0x000ea2000c1e1900 */
[----:B------:R-:W-:Y:S02]  /*0160*/  MOV R9, R0 ;  /* 0x0000000000097202 */ /* 0x000fe40000000f00 */
[-C--:B--2---:R-:W-:Y:S02]  /*0170*/  ISETP.NE.AND P0, PT, R0, R3.reuse, PT ;  /* 0x000000030000720c */ /* 0x084fe40003f05270 */
[----:B------:R-:W-:-:S11]  /*0180*/  MOV R0, R3 ;  /* 0x0000000300007202 */ /* 0x000fd60000000f00 */
[----:B------:R-:W-:Y:S05]  /*0190*/  @P0 BRA `(.L_x_1) ;  /* 0xfffffffc00e80947 */ /* 0x000fea000383ffff */
[----:B------:R-:W-:Y:S05]  /*01a0*/  BSYNC.RECONVERGENT B0 ;  /* 0x0000000000007941 */ /* 0x000fea0003800200 */
.L_x_0:
[----:B------:R-:W-:-:S05]  /*01b0*/  IMAD.WIDE R2, R7, 0x4, R4 ;  /* 0x0000000407027825 */ /* 0x000fca00078e0204 */
[----:B------:R-:W-:Y:S01]  /*01c0*/  STG.E desc[UR4][R2.64], R9 ;  /* 0x0000000902007986 */ /* 0x000fe2000c101904 */
[----:B------:R-:W-:Y:S05]  /*01d0*/  EXIT ;  /* 0x000000000000794d */ /* 0x000fea0003800000 */
.L_x_2:
[----:B------:R-:W-:-:S00]  /*01e0*/  BRA `(.L_x_2) ;  /* 0xfffffffc00fc7947 */ /* 0x000fc0000383ffff */
[----:B------:R-:W-:-:S00]  /*01f0*/  NOP ;  /* 0x0000000000007918 */ /* 0x000fc00000000000 */
        /* <DEDUP_REMOVED lines=8> */
.L_x_3:


//--------------------- .nv.shared.reserved.0     --------------------------
	.section	.nv.shared.reserved.0,"aw",@nobits
	.weak		__nv_reservedSMEM_offset_0_alias
	.size		__nv_reservedSMEM_offset_0_alias, 0, 64
	.other		__nv_reservedSMEM_offset_0_alias,@"STO_CUDA_RESERVED_SHARED STV_DEFAULT"
__nv_reservedSMEM_offset_0_alias:
	.zero		0
	.zero		64


//--------------------- .nv.constant0._Z8analysisPiS_S_i --------------------------
	.section	.nv.constant0._Z8analysisPiS_S_i,"a",@progbits
	.sectionflags	@""
	.align	4
.nv.constant0._Z8analysisPiS_S_i:
	.zero		924


//--------------------- SYMBOLS --------------------------

	.type		.nv.reservedSmem.offset0,@object
	.size		.nv.reservedSmem.offset0,0x4
